//
// Generated by NVIDIA NVVM Compiler
//
// Compiler Build ID: CL-36424714
// Cuda compilation tools, release 13.0, V13.0.88
// Based on NVVM 20.0.0
//

.version 9.0
.target sm_100
.address_size 64

	// .globl	_Z21matrix_multiplicationPfS_S_i

.visible .entry _Z21matrix_multiplicationPfS_S_i(
	.param .u64 .ptr .align 1 _Z21matrix_multiplicationPfS_S_i_param_0,
	.param .u64 .ptr .align 1 _Z21matrix_multiplicationPfS_S_i_param_1,
	.param .u64 .ptr .align 1 _Z21matrix_multiplicationPfS_S_i_param_2,
	.param .u32 _Z21matrix_multiplicationPfS_S_i_param_3
)
{
	.reg .pred 	%p<10>;
	.reg .b32 	%r<81>;
	.reg .b32 	%f<67>;
	.reg .b64 	%rd<48>;

	ld.param.u64 	%rd5, [_Z21matrix_multiplicationPfS_S_i_param_0];
	ld.param.u64 	%rd6, [_Z21matrix_multiplicationPfS_S_i_param_1];
	ld.param.u64 	%rd4, [_Z21matrix_multiplicationPfS_S_i_param_2];
	ld.param.u32 	%r44, [_Z21matrix_multiplicationPfS_S_i_param_3];
	cvta.to.global.u64 	%rd1, %rd6;
	cvta.to.global.u64 	%rd2, %rd5;
	mov.u32 	%r45, %tid.x;
	mov.u32 	%r46, %ctaid.x;
	mov.u32 	%r47, %ntid.x;
	mad.lo.s32 	%r1, %r46, %r47, %r45;
	mov.u32 	%r2, %tid.y;
	mov.u32 	%r48, %ctaid.y;
	mov.u32 	%r49, %ntid.y;
	mul.lo.s32 	%r3, %r48, %r49;
	add.s32 	%r50, %r3, %r2;
	max.s32 	%r51, %r1, %r50;
	setp.ge.s32 	%p1, %r51, %r44;
	@%p1 bra 	$L__BB0_13;
	mul.lo.s32 	%r5, %r44, %r1;
	and.b32  	%r6, %r44, 7;
	setp.lt.u32 	%p2, %r44, 8;
	mov.f32 	%f66, 0f00000000;
	mov.b32 	%r79, 0;
	@%p2 bra 	$L__BB0_4;
	and.b32  	%r79, %r44, 2147483640;
	neg.s32 	%r77, %r79;
	add.s32 	%r53, %r2, %r44;
	add.s32 	%r76, %r53, %r3;
	shl.b32 	%r10, %r44, 3;
	shl.b32 	%r54, %r44, 1;
	add.s32 	%r75, %r50, %r54;
	mad.lo.s32 	%r74, %r44, 3, %r50;
	shl.b32 	%r55, %r44, 2;
	add.s32 	%r73, %r50, %r55;
	mad.lo.s32 	%r72, %r44, 5, %r50;
	mad.lo.s32 	%r71, %r44, 6, %r50;
	mad.lo.s32 	%r70, %r44, 7, %r50;
	add.s64 	%rd3, %rd2, 16;
	mov.f32 	%f66, 0f00000000;
	mov.u32 	%r68, %r5;
	mov.u32 	%r69, %r50;
$L__BB0_3:
	.pragma "nounroll";
	mul.wide.s32 	%rd7, %r68, 4;
	add.s64 	%rd8, %rd3, %rd7;
	ld.global.f32 	%f16, [%rd8+-16];
	mul.wide.u32 	%rd9, %r69, 4;
	add.s64 	%rd10, %rd1, %rd9;
	ld.global.f32 	%f17, [%rd10];
	fma.rn.f32 	%f18, %f16, %f17, %f66;
	ld.global.f32 	%f19, [%rd8+-12];
	mul.wide.u32 	%rd11, %r76, 4;
	add.s64 	%rd12, %rd1, %rd11;
	ld.global.f32 	%f20, [%rd12];
	fma.rn.f32 	%f21, %f19, %f20, %f18;
	ld.global.f32 	%f22, [%rd8+-8];
	mul.wide.u32 	%rd13, %r75, 4;
	add.s64 	%rd14, %rd1, %rd13;
	ld.global.f32 	%f23, [%rd14];
	fma.rn.f32 	%f24, %f22, %f23, %f21;
	ld.global.f32 	%f25, [%rd8+-4];
	mul.wide.u32 	%rd15, %r74, 4;
	add.s64 	%rd16, %rd1, %rd15;
	ld.global.f32 	%f26, [%rd16];
	fma.rn.f32 	%f27, %f25, %f26, %f24;
	ld.global.f32 	%f28, [%rd8];
	mul.wide.u32 	%rd17, %r73, 4;
	add.s64 	%rd18, %rd1, %rd17;
	ld.global.f32 	%f29, [%rd18];
	fma.rn.f32 	%f30, %f28, %f29, %f27;
	ld.global.f32 	%f31, [%rd8+4];
	mul.wide.u32 	%rd19, %r72, 4;
	add.s64 	%rd20, %rd1, %rd19;
	ld.global.f32 	%f32, [%rd20];
	fma.rn.f32 	%f33, %f31, %f32, %f30;
	ld.global.f32 	%f34, [%rd8+8];
	mul.wide.u32 	%rd21, %r71, 4;
	add.s64 	%rd22, %rd1, %rd21;
	ld.global.f32 	%f35, [%rd22];
	fma.rn.f32 	%f36, %f34, %f35, %f33;
	ld.global.f32 	%f37, [%rd8+12];
	mul.wide.u32 	%rd23, %r70, 4;
	add.s64 	%rd24, %rd1, %rd23;
	ld.global.f32 	%f38, [%rd24];
	fma.rn.f32 	%f66, %f37, %f38, %f36;
	add.s32 	%r77, %r77, 8;
	add.s32 	%r76, %r76, %r10;
	add.s32 	%r75, %r75, %r10;
	add.s32 	%r74, %r74, %r10;
	add.s32 	%r73, %r73, %r10;
	add.s32 	%r72, %r72, %r10;
	add.s32 	%r71, %r71, %r10;
	add.s32 	%r70, %r70, %r10;
	add.s32 	%r69, %r69, %r10;
	add.s32 	%r68, %r68, 8;
	setp.ne.s32 	%p3, %r77, 0;
	@%p3 bra 	$L__BB0_3;
$L__BB0_4:
	setp.eq.s32 	%p4, %r6, 0;
	@%p4 bra 	$L__BB0_12;
	and.b32  	%r38, %r44, 3;
	setp.lt.u32 	%p5, %r6, 4;
	@%p5 bra 	$L__BB0_7;
	add.s32 	%r56, %r79, %r5;
	mul.wide.s32 	%rd25, %r56, 4;
	add.s64 	%rd26, %rd2, %rd25;
	ld.global.f32 	%f40, [%rd26];
	mad.lo.s32 	%r57, %r79, %r44, %r50;
	mul.wide.u32 	%rd27, %r57, 4;
	add.s64 	%rd28, %rd1, %rd27;
	ld.global.f32 	%f41, [%rd28];
	fma.rn.f32 	%f42, %f40, %f41, %f66;
	ld.global.f32 	%f43, [%rd26+4];
	add.s32 	%r58, %r57, %r44;
	mul.wide.u32 	%rd29, %r58, 4;
	add.s64 	%rd30, %rd1, %rd29;
	ld.global.f32 	%f44, [%rd30];
	fma.rn.f32 	%f45, %f43, %f44, %f42;
	ld.global.f32 	%f46, [%rd26+8];
	add.s32 	%r59, %r58, %r44;
	mul.wide.u32 	%rd31, %r59, 4;
	add.s64 	%rd32, %rd1, %rd31;
	ld.global.f32 	%f47, [%rd32];
	fma.rn.f32 	%f48, %f46, %f47, %f45;
	ld.global.f32 	%f49, [%rd26+12];
	add.s32 	%r60, %r59, %r44;
	mul.wide.u32 	%rd33, %r60, 4;
	add.s64 	%rd34, %rd1, %rd33;
	ld.global.f32 	%f50, [%rd34];
	fma.rn.f32 	%f66, %f49, %f50, %f48;
	add.s32 	%r79, %r79, 4;
$L__BB0_7:
	setp.eq.s32 	%p6, %r38, 0;
	@%p6 bra 	$L__BB0_12;
	setp.eq.s32 	%p7, %r38, 1;
	@%p7 bra 	$L__BB0_10;
	add.s32 	%r61, %r79, %r5;
	mul.wide.s32 	%rd35, %r61, 4;
	add.s64 	%rd36, %rd2, %rd35;
	ld.global.f32 	%f52, [%rd36];
	mad.lo.s32 	%r62, %r79, %r44, %r50;
	mul.wide.u32 	%rd37, %r62, 4;
	add.s64 	%rd38, %rd1, %rd37;
	ld.global.f32 	%f53, [%rd38];
	fma.rn.f32 	%f54, %f52, %f53, %f66;
	ld.global.f32 	%f55, [%rd36+4];
	add.s32 	%r63, %r62, %r44;
	mul.wide.u32 	%rd39, %r63, 4;
	add.s64 	%rd40, %rd1, %rd39;
	ld.global.f32 	%f56, [%rd40];
	fma.rn.f32 	%f66, %f55, %f56, %f54;
	add.s32 	%r79, %r79, 2;
$L__BB0_10:
	and.b32  	%r64, %r44, 1;
	setp.eq.b32 	%p8, %r64, 1;
	not.pred 	%p9, %p8;
	@%p9 bra 	$L__BB0_12;
	add.s32 	%r65, %r79, %r5;
	mul.wide.s32 	%rd41, %r65, 4;
	add.s64 	%rd42, %rd2, %rd41;
	ld.global.f32 	%f57, [%rd42];
	mad.lo.s32 	%r66, %r79, %r44, %r50;
	mul.wide.u32 	%rd43, %r66, 4;
	add.s64 	%rd44, %rd1, %rd43;
	ld.global.f32 	%f58, [%rd44];
	fma.rn.f32 	%f66, %f57, %f58, %f66;
$L__BB0_12:
	add.s32 	%r67, %r5, %r50;
	cvta.to.global.u64 	%rd45, %rd4;
	mul.wide.s32 	%rd46, %r67, 4;
	add.s64 	%rd47, %rd45, %rd46;
	st.global.f32 	[%rd47], %f66;
$L__BB0_13:
	ret;

}


// ===== COMPILED SASS (sm_100) =====

	.target	sm_100

	.elftype	@"ET_EXEC"


//--------------------- .note.nv.tkinfo           --------------------------
	.section	.note.nv.tkinfo,"",@"SHT_NOTE"
	.sectionflags	@"SHF_NOTE_NV_TKINFO"
	.tkinfo
        /*0018*/ 	.word	0x00000002
        /*0030*/ 	.string	""
        /*0030*/ 	.string	"ptxas"
        /*0030*/ 	.string	"Cuda compilation tools, release 13.0, V13.0.88"
        /*0030*/ 	.string	"Build cuda_13.0.r13.0/compiler.36424714_0"
        /*0030*/ 	.string	"-arch sm_100 -m 64 "



//--------------------- .note.nv.cuinfo           --------------------------
	.section	.note.nv.cuinfo,"",@"SHT_NOTE"
	.sectionflags	@"SHF_NOTE_NV_CUINFO"
        /*0018*/ 	.short	0x0002
        /*001a*/ 	.short	0x0064
        /*001c*/ 	.short	0x0082
	.zero		2


//--------------------- .nv.info                  --------------------------
	.section	.nv.info,"",@"SHT_CUDA_INFO"
	.align	4


	//----- nvinfo : EIATTR_REGCOUNT
	.align		4
        /*0000*/ 	.byte	0x04, 0x2f
        /*0002*/ 	.short	(.L_1 - .L_0)
	.align		4
.L_0:
        /*0004*/ 	.word	index@(_Z21matrix_multiplicationPfS_S_i)
        /*0008*/ 	.word	0x00000020


	//----- nvinfo : EIATTR_FRAME_SIZE
	.align		4
.L_1:
        /*000c*/ 	.byte	0x04, 0x11
        /*000e*/ 	.short	(.L_3 - .L_2)
	.align		4
.L_2:
        /*0010*/ 	.word	index@(_Z21matrix_multiplicationPfS_S_i)
        /*0014*/ 	.word	0x00000000


	//----- nvinfo : EIATTR_MIN_STACK_SIZE
	.align		4
.L_3:
        /*0018*/ 	.byte	0x04, 0x12
        /*001a*/ 	.short	(.L_5 - .L_4)
	.align		4
.L_4:
        /*001c*/ 	.word	index@(_Z21matrix_multiplicationPfS_S_i)
        /*0020*/ 	.word	0x00000000
.L_5:


//--------------------- .nv.compat                --------------------------
	.section	.nv.compat,"",@"SHT_CUDA_COMPAT_INFO"
	.align	4
        /*0000*/ 	.byte	0x02, 0x09, 0x00, 0x00, 0x02, 0x02, 0x01, 0x00, 0x02, 0x05, 0x05, 0x00, 0x03, 0x07, 0x01, 0x01
        /*0010*/ 	.byte	0x02, 0x03, 0x00, 0x00, 0x02, 0x06, 0x01, 0x00, 0x04, 0x0b, 0x08, 0x00, 0x09, 0x00, 0x00, 0x00
        /*0020*/ 	.byte	0x00, 0x00, 0x00, 0x00


//--------------------- .nv.info._Z21matrix_multiplicationPfS_S_i --------------------------
	.section	.nv.info._Z21matrix_multiplicationPfS_S_i,"",@"SHT_CUDA_INFO"
	.sectionflags	@""
	.align	4


	//----- nvinfo : EIATTR_CUDA_API_VERSION
	.align		4
        /*0000*/ 	.byte	0x04, 0x37
        /*0002*/ 	.short	(.L_7 - .L_6)
.L_6:
        /*0004*/ 	.word	0x00000082


	//----- nvinfo : EIATTR_KPARAM_INFO
	.align		4
.L_7:
        /*0008*/ 	.byte	0x04, 0x17
        /*000a*/ 	.short	(.L_9 - .L_8)
.L_8:
        /*000c*/ 	.word	0x00000000
        /*0010*/ 	.short	0x0003
        /*0012*/ 	.short	0x0018
        /*0014*/ 	.byte	0x00, 0xf0, 0x11, 0x00


	//----- nvinfo : EIATTR_KPARAM_INFO
	.align		4
.L_9:
        /*0018*/ 	.byte	0x04, 0x17
        /*001a*/ 	.short	(.L_11 - .L_10)
.L_10:
        /*001c*/ 	.word	0x00000000
        /*0020*/ 	.short	0x0002
        /*0022*/ 	.short	0x0010
        /*0024*/ 	.byte	0x00, 0xf5, 0x21, 0x00


	//----- nvinfo : EIATTR_KPARAM_INFO
	.align		4
.L_11:
        /*0028*/ 	.byte	0x04, 0x17
        /*002a*/ 	.short	(.L_13 - .L_12)
.L_12:
        /*002c*/ 	.word	0x00000000
        /*0030*/ 	.short	0x0001
        /*0032*/ 	.short	0x0008
        /*0034*/ 	.byte	0x00, 0xf5, 0x21, 0x00


	//----- nvinfo : EIATTR_KPARAM_INFO
	.align		4
.L_13:
        /*0038*/ 	.byte	0x04, 0x17
        /*003a*/ 	.short	(.L_15 - .L_14)
.L_14:
        /*003c*/ 	.word	0x00000000
        /*0040*/ 	.short	0x0000
        /*0042*/ 	.short	0x0000
        /*0044*/ 	.byte	0x00, 0xf5, 0x21, 0x00


	//----- nvinfo : EIATTR_SPARSE_MMA_MASK
	.align		4
.L_15:
        /*0048*/ 	.byte	0x03, 0x50
        /*004a*/ 	.short	0x0000


	//----- nvinfo : EIATTR_MAXREG_COUNT
	.align		4
        /*004c*/ 	.byte	0x03, 0x1b
        /*004e*/ 	.short	0x00ff


	//----- nvinfo : EIATTR_MERCURY_ISA_VERSION
	.align		4
        /*0050*/ 	.byte	0x03, 0x5f
        /*0052*/ 	.short	0x0101


	//----- nvinfo : EIATTR_VRC_CTA_INIT_COUNT
	.align		4
        /*0054*/ 	.byte	0x02, 0x4a
	.zero		1
	.zero		1


	//----- nvinfo : EIATTR_EXIT_INSTR_OFFSETS
	.align		4
        /*0058*/ 	.byte	0x04, 0x1c
        /*005a*/ 	.short	(.L_17 - .L_16)


	//   ....[0]....
.L_16:
        /*005c*/ 	.word	0x000000d0


	//   ....[1]....
        /*0060*/ 	.word	0x00000930


	//----- nvinfo : EIATTR_CBANK_PARAM_SIZE
	.align		4
.L_17:
        /*0064*/ 	.byte	0x03, 0x19
        /*0066*/ 	.short	0x001c


	//----- nvinfo : EIATTR_PARAM_CBANK
	.align		4
        /*0068*/ 	.byte	0x04, 0x0a
        /*006a*/ 	.short	(.L_19 - .L_18)
	.align		4
.L_18:
        /*006c*/ 	.word	index@(.nv.constant0._Z21matrix_multiplicationPfS_S_i)
        /*0070*/ 	.short	0x0380
        /*0072*/ 	.short	0x001c


	//----- nvinfo : EIATTR_SW_WAR
	.align		4
.L_19:
        /*0074*/ 	.byte	0x04, 0x36
        /*0076*/ 	.short	(.L_21 - .L_20)
.L_20:
        /*0078*/ 	.word	0x00000008
.L_21:


//--------------------- .nv.callgraph             --------------------------
	.section	.nv.callgraph,"",@"SHT_CUDA_CALLGRAPH"
	.align	4
	.sectionentsize	8
	.align		4
        /*0000*/ 	.word	0x00000000
	.align		4
        /*0004*/ 	.word	0xffffffff
	.align		4
        /*0008*/ 	.word	0x00000000
	.align		4
        /*000c*/ 	.word	0xfffffffe
	.align		4
        /*0010*/ 	.word	0x00000000
	.align		4
        /*0014*/ 	.word	0xfffffffd
	.align		4
        /*0018*/ 	.word	0x00000000
	.align		4
        /*001c*/ 	.word	0xfffffffc


//--------------------- .text._Z21matrix_multiplicationPfS_S_i --------------------------
	.section	.text._Z21matrix_multiplicationPfS_S_i,"ax",@progbits
	.align	128
        .global         _Z21matrix_multiplicationPfS_S_i
        .type           _Z21matrix_multiplicationPfS_S_i,@function
        .size           _Z21matrix_multiplicationPfS_S_i,(.L_x_5 - _Z21matrix_multiplicationPfS_S_i)
        .other          _Z21matrix_multiplicationPfS_S_i,@"STO_CUDA_ENTRY STV_DEFAULT"
_Z21matrix_multiplicationPfS_S_i:
.text._Z21matrix_multiplicationPfS_S_i:
[----:B------:R-:W-:Y:S01]  /*0000*/  LDC R1, c[0x0][0x37c] ;  /* 0x0000df00ff017b82 */ /* 0x000fe20000000800 */
[----:B------:R-:W0:Y:S07]  /*0010*/  S2R R4, SR_TID.X ;  /* 0x0000000000047919 */ /* 0x000e2e0000002100 */
[----:B------:R-:W1:Y:S01]  /*0020*/  S2UR UR4, SR_CTAID.Y ;  /* 0x00000000000479c3 */ /* 0x000e620000002600 */
[----:B------:R-:W2:Y:S07]  /*0030*/  S2R R9, SR_TID.Y ;  /* 0x0000000000097919 */ /* 0x000eae0000002200 */
[----:B------:R-:W0:Y:S08]  /*0040*/  S2UR UR6, SR_CTAID.X ;  /* 0x00000000000679c3 */ /* 0x000e300000002500 */
[----:B------:R-:W0:Y:S01]  /*0050*/  LDC R3, c[0x0][0x360] ;  /* 0x0000d800ff037b82 */ /* 0x000e220000000800 */
[----:B------:R-:W1:Y:S07]  /*0060*/  LDCU UR5, c[0x0][0x364] ;  /* 0x00006c80ff0577ac */ /* 0x000e6e0008000800 */
[----:B------:R-:W3:Y:S01]  /*0070*/  LDC R0, c[0x0][0x398] ;  /* 0x0000e600ff007b82 */ /* 0x000ee20000000800 */
[----:B-1----:R-:W-:Y:S01]  /*0080*/  UIMAD UR4, UR4, UR5, URZ ;  /* 0x00000005040472a4 */ /* 0x002fe2000f8e02ff */
[----:B0-----:R-:W-:-:S05]  /*0090*/  IMAD R4, R3, UR6, R4 ;  /* 0x0000000603047c24 */ /* 0x001fca000f8e0204 */
[----:B--2---:R-:W-:-:S04]  /*00a0*/  IADD3 R3, PT, PT, R9, UR4, RZ ;  /* 0x0000000409037c10 */ /* 0x004fc8000fffe0ff */
[----:B------:R-:W-:-:S04]  /*00b0*/  VIMNMX R5, PT, PT, R4, R3, !PT ;  /* 0x0000000304057248 */ /* 0x000fc80007fe0100 */
[----:B---3--:R-:W-:-:S13]  /*00c0*/  ISETP.GE.AND P0, PT, R5, R0, PT ;  /* 0x000000000500720c */ /* 0x008fda0003f06270 */
[----:B------:R-:W-:Y:S05]  /*00d0*/  @P0 EXIT ;  /* 0x000000000000094d */ /* 0x000fea0003800000 */
[C---:B------:R-:W-:Y:S01]  /*00e0*/  ISETP.GE.U32.AND P1, PT, R0.reuse, 0x8, PT ;  /* 0x000000080000780c */ /* 0x040fe20003f26070 */
[----:B------:R-:W0:Y:S01]  /*00f0*/  LDCU.64 UR8, c[0x0][0x358] ;  /* 0x00006b00ff0877ac */ /* 0x000e220008000a00 */
[----:B------:R-:W-:Y:S01]  /*0100*/  LOP3.LUT R2, R0, 0x7, RZ, 0xc0, !PT ;  /* 0x0000000700027812 */ /* 0x000fe200078ec0ff */
[----:B------:R-:W-:Y:S02]  /*0110*/  HFMA2 R10, -RZ, RZ, 0, 0 ;  /* 0x00000000ff0a7431 */ /* 0x000fe400000001ff */
[----:B------:R-:W-:Y:S01]  /*0120*/  IMAD R4, R4, R0, RZ ;  /* 0x0000000004047224 */ /* 0x000fe200078e02ff */
[----:B------:R-:W-:Y:S02]  /*0130*/  MOV R7, RZ ;  /* 0x000000ff00077202 */ /* 0x000fe40000000f00 */
[----:B------:R-:W-:-:S05]  /*0140*/  ISETP.NE.AND P0, PT, R2, RZ, PT ;  /* 0x000000ff0200720c */ /* 0x000fca0003f05270 */
[----:B------:R-:W-:Y:S08]  /*0150*/  @!P1 BRA `(.L_x_0) ;  /* 0x0000000000fc9947 */ /* 0x000ff00003800000 */
[----:B------:R-:W1:Y:S01]  /*0160*/  LDCU.64 UR6, c[0x0][0x380] ;  /* 0x00007000ff0677ac */ /* 0x000e620008000a00 */
[C---:B------:R-:W-:Y:S01]  /*0170*/  LOP3.LUT R7, R0.reuse, 0x7ffffff8, RZ, 0xc0, !PT ;  /* 0x7ffffff800077812 */ /* 0x040fe200078ec0ff */
[C-C-:B------:R-:W-:Y:S01]  /*0180*/  IMAD R11, R0.reuse, 0x3, R3.reuse ;  /* 0x00000003000b7824 */ /* 0x140fe200078e0203 */
[CC--:B------:R-:W-:Y:S01]  /*0190*/  LEA R5, R0.reuse, R3.reuse, 0x1 ;  /* 0x0000000300057211 */ /* 0x0c0fe200078e08ff */
[C-C-:B------:R-:W-:Y:S01]  /*01a0*/  IMAD R15, R0.reuse, 0x5, R3.reuse ;  /* 0x00000005000f7824 */ /* 0x140fe200078e0203 */
[CC--:B------:R-:W-:Y:S01]  /*01b0*/  LEA R13, R0.reuse, R3.reuse, 0x2 ;  /* 0x00000003000d7211 */ /* 0x0c0fe200078e10ff */
[C-C-:B------:R-:W-:Y:S01]  /*01c0*/  IMAD R17, R0.reuse, 0x6, R3.reuse ;  /* 0x0000000600117824 */ /* 0x140fe200078e0203 */
[----:B------:R-:W-:Y:S01]  /*01d0*/  MOV R10, RZ ;  /* 0x000000ff000a7202 */ /* 0x000fe20000000f00 */
[----:B------:R-:W-:Y:S01]  /*01e0*/  IMAD R25, R0, 0x7, R3 ;  /* 0x0000000700197824 */ /* 0x000fe200078e0203 */
[----:B------:R-:W-:Y:S02]  /*01f0*/  MOV R8, R4 ;  /* 0x0000000400087202 */ /* 0x000fe40000000f00 */
[----:B------:R-:W-:-:S02]  /*0200*/  MOV R29, R3 ;  /* 0x00000003001d7202 */ /* 0x000fc40000000f00 */
[----:B------:R-:W-:Y:S02]  /*0210*/  IADD3 R6, PT, PT, -R7, RZ, RZ ;  /* 0x000000ff07067210 */ /* 0x000fe40007ffe1ff */
[----:B------:R-:W-:Y:S01]  /*0220*/  IADD3 R9, PT, PT, R0, UR4, R9 ;  /* 0x0000000400097c10 */ /* 0x000fe2000fffe009 */
[----:B-1----:R-:W-:-:S04]  /*0230*/  UIADD3 UR5, UP0, UPT, UR6, 0x10, URZ ;  /* 0x0000001006057890 */ /* 0x002fc8000ff1e0ff */
[----:B------:R-:W-:-:S12]  /*0240*/  UIADD3.X UR4, UPT, UPT, URZ, UR7, URZ, UP0, !UPT ;  /* 0x00000007ff047290 */ /* 0x000fd800087fe4ff */
.L_x_1:
[----:B------:R-:W1:Y:S01]  /*0250*/  LDC.64 R18, c[0x0][0x388] ;  /* 0x0000e200ff127b82 */ /* 0x000e620000000a00 */
[----:B------:R-:W-:Y:S02]  /*0260*/  MOV R20, UR5 ;  /* 0x0000000500147c02 */ /* 0x000fe40008000f00 */
[----:B------:R-:W-:-:S03]  /*0270*/  MOV R21, UR4 ;  /* 0x0000000400157c02 */ /* 0x000fc60008000f00 */
[----:B------:R-:W-:-:S05]  /*0280*/  IMAD.WIDE R20, R8, 0x4, R20 ;  /* 0x0000000408147825 */ /* 0x000fca00078e0214 */
[----:B0-----:R-:W2:Y:S04]  /*0290*/  LDG.E R12, desc[UR8][R20.64+-0x10] ;  /* 0xfffff008140c7981 */ /* 0x001ea8000c1e1900 */
[----:B------:R-:W3:Y:S04]  /*02a0*/  LDG.E R14, desc[UR8][R20.64+-0xc] ;  /* 0xfffff408140e7981 */ /* 0x000ee8000c1e1900 */
[----:B------:R-:W4:Y:S01]  /*02b0*/  LDG.E R28, desc[UR8][R20.64+-0x8] ;  /* 0xfffff808141c7981 */ /* 0x000f22000c1e1900 */
[----:B-1----:R-:W-:-:S03]  /*02c0*/  IMAD.WIDE.U32 R22, R29, 0x4, R18 ;  /* 0x000000041d167825 */ /* 0x002fc600078e0012 */
[----:B------:R-:W5:Y:S04]  /*02d0*/  LDG.E R16, desc[UR8][R20.64+-0x4] ;  /* 0xfffffc0814107981 */ /* 0x000f68000c1e1900 */
[----:B------:R-:W2:Y:S01]  /*02e0*/  LDG.E R23, desc[UR8][R22.64] ;  /* 0x0000000816177981 */ /* 0x000ea2000c1e1900 */
[----:B------:R-:W-:-:S04]  /*02f0*/  IMAD.WIDE.U32 R26, R9, 0x4, R18 ;  /* 0x00000004091a7825 */ /* 0x000fc800078e0012 */
[----:B--2---:R-:W-:Y:S01]  /*0300*/  FFMA R10, R12, R23, R10 ;  /* 0x000000170c0a7223 */ /* 0x004fe2000000000a */
[--C-:B------:R-:W-:Y:S01]  /*0310*/  IMAD.WIDE.U32 R22, R5, 0x4, R18.reuse ;  /* 0x0000000405167825 */ /* 0x100fe200078e0012 */
[----:B------:R0:W3:Y:S05]  /*0320*/  LDG.E R12, desc[UR8][R26.64] ;  /* 0x000000081a0c7981 */ /* 0x0000ea000c1e1900 */
[----:B------:R-:W4:Y:S01]  /*0330*/  LDG.E R23, desc[UR8][R22.64] ;  /* 0x0000000816177981 */ /* 0x000f22000c1e1900 */
[----:B0-----:R-:W-:-:S05]  /*0340*/  IMAD.WIDE.U32 R26, R11, 0x4, R18 ;  /* 0x000000040b1a7825 */ /* 0x001fca00078e0012 */
[----:B------:R0:W5:Y:S02]  /*0350*/  LDG.E R24, desc[UR8][R26.64] ;  /* 0x000000081a187981 */ /* 0x000164000c1e1900 */
[----:B0-----:R-:W-:-:S04]  /*0360*/  IMAD.WIDE.U32 R26, R13, 0x4, R18 ;  /* 0x000000040d1a7825 */ /* 0x001fc800078e0012 */
[----:B---3--:R-:W-:Y:S02]  /*0370*/  FFMA R10, R14, R12, R10 ;  /* 0x0000000c0e0a7223 */ /* 0x008fe4000000000a */
[----:B------:R-:W2:Y:S02]  /*0380*/  LDG.E R14, desc[UR8][R20.64+0x4] ;  /* 0x00000408140e7981 */ /* 0x000ea4000c1e1900 */
[----:B----4-:R-:W-:Y:S01]  /*0390*/  FFMA R10, R28, R23, R10 ;  /* 0x000000171c0a7223 */ /* 0x010fe2000000000a */
[----:B------:R-:W-:Y:S01]  /*03a0*/  IMAD.WIDE.U32 R22, R15, 0x4, R18 ;  /* 0x000000040f167825 */ /* 0x000fe200078e0012 */
[----:B------:R-:W3:Y:S04]  /*03b0*/  LDG.E R12, desc[UR8][R20.64+0x8] ;  /* 0x00000808140c7981 */ /* 0x000ee8000c1e1900 */
[----:B------:R-:W4:Y:S01]  /*03c0*/  LDG.E R28, desc[UR8][R20.64+0xc] ;  /* 0x00000c08141c7981 */ /* 0x000f22000c1e1900 */
[----:B-----5:R-:W-:-:S03]  /*03d0*/  FFMA R10, R16, R24, R10 ;  /* 0x00000018100a7223 */ /* 0x020fc6000000000a */
[----:B------:R-:W2:Y:S04]  /*03e0*/  LDG.E R23, desc[UR8][R22.64] ;  /* 0x0000000816177981 */ /* 0x000ea8000c1e1900 */
[----:B------:R0:W5:Y:S04]  /*03f0*/  LDG.E R24, desc[UR8][R26.64] ;  /* 0x000000081a187981 */ /* 0x000168000c1e1900 */
[----:B------:R-:W5:Y:S01]  /*0400*/  LDG.E R16, desc[UR8][R20.64] ;  /* 0x0000000814107981 */ /* 0x000f62000c1e1900 */
[----:B0-----:R-:W-:-:S04]  /*0410*/  IMAD.WIDE.U32 R26, R17, 0x4, R18 ;  /* 0x00000004111a7825 */ /* 0x001fc800078e0012 */
[----:B------:R-:W-:Y:S02]  /*0420*/  IMAD.WIDE.U32 R18, R25, 0x4, R18 ;  /* 0x0000000419127825 */ /* 0x000fe400078e0012 */
[----:B------:R-:W3:Y:S04]  /*0430*/  LDG.E R27, desc[UR8][R26.64] ;  /* 0x000000081a1b7981 */ /* 0x000ee8000c1e1900 */
[----:B------:R-:W4:Y:S01]  /*0440*/  LDG.E R19, desc[UR8][R18.64] ;  /* 0x0000000812137981 */ /* 0x000f22000c1e1900 */
[----:B------:R-:W-:-:S04]  /*0450*/  IADD3 R6, PT, PT, R6, 0x8, RZ ;  /* 0x0000000806067810 */ /* 0x000fc80007ffe0ff */
[----:B------:R-:W-:Y:S02]  /*0460*/  ISETP.NE.AND P1, PT, R6, RZ, PT ;  /* 0x000000ff0600720c */ /* 0x000fe40003f25270 */
[C---:B------:R-:W-:Y:S02]  /*0470*/  LEA R9, R0.reuse, R9, 0x3 ;  /* 0x0000000900097211 */ /* 0x040fe400078e18ff */
[C---:B------:R-:W-:Y:S02]  /*0480*/  LEA R5, R0.reuse, R5, 0x3 ;  /* 0x0000000500057211 */ /* 0x040fe400078e18ff */
[C---:B------:R-:W-:Y:S02]  /*0490*/  LEA R11, R0.reuse, R11, 0x3 ;  /* 0x0000000b000b7211 */ /* 0x040fe400078e18ff */
[C---:B------:R-:W-:Y:S02]  /*04a0*/  LEA R13, R0.reuse, R13, 0x3 ;  /* 0x0000000d000d7211 */ /* 0x040fe400078e18ff */
[----:B------:R-:W-:-:S02]  /*04b0*/  LEA R15, R0, R15, 0x3 ;  /* 0x0000000f000f7211 */ /* 0x000fc400078e18ff */
[C---:B------:R-:W-:Y:S02]  /*04c0*/  LEA R17, R0.reuse, R17, 0x3 ;  /* 0x0000001100117211 */ /* 0x040fe400078e18ff */
[C---:B------:R-:W-:Y:S02]  /*04d0*/  LEA R25, R0.reuse, R25, 0x3 ;  /* 0x0000001900197211 */ /* 0x040fe400078e18ff */
[----:B------:R-:W-:Y:S02]  /*04e0*/  LEA R29, R0, R29, 0x3 ;  /* 0x0000001d001d7211 */ /* 0x000fe400078e18ff */
[----:B------:R-:W-:Y:S01]  /*04f0*/  IADD3 R8, PT, PT, R8, 0x8, RZ ;  /* 0x0000000808087810 */ /* 0x000fe20007ffe0ff */
[----:B-----5:R-:W-:-:S04]  /*0500*/  FFMA R10, R16, R24, R10 ;  /* 0x00000018100a7223 */ /* 0x020fc8000000000a */
[----:B--2---:R-:W-:-:S04]  /*0510*/  FFMA R10, R14, R23, R10 ;  /* 0x000000170e0a7223 */ /* 0x004fc8000000000a */
[----:B---3--:R-:W-:-:S04]  /*0520*/  FFMA R10, R12, R27, R10 ;  /* 0x0000001b0c0a7223 */ /* 0x008fc8000000000a */
[----:B----4-:R-:W-:Y:S01]  /*0530*/  FFMA R10, R28, R19, R10 ;  /* 0x000000131c0a7223 */ /* 0x010fe2000000000a */
[----:B------:R-:W-:Y:S06]  /*0540*/  @P1 BRA `(.L_x_1) ;  /* 0xfffffffc00401947 */ /* 0x000fec000383ffff */
.L_x_0:
[----:B------:R-:W-:Y:S05]  /*0550*/  @!P0 BRA `(.L_x_2) ;  /* 0x0000000000e48947 */ /* 0x000fea0003800000 */
[----:B------:R-:W-:Y:S02]  /*0560*/  ISETP.GE.U32.AND P0, PT, R2, 0x4, PT ;  /* 0x000000040200780c */ /* 0x000fe40003f06070 */
[----:B------:R-:W-:-:S04]  /*0570*/  LOP3.LUT R6, R0, 0x3, RZ, 0xc0, !PT ;  /* 0x0000000300067812 */ /* 0x000fc800078ec0ff */
[----:B------:R-:W-:-:S07]  /*0580*/  ISETP.NE.AND P1, PT, R6, RZ, PT ;  /* 0x000000ff0600720c */ /* 0x000fce0003f25270 */
[----:B------:R-:W-:Y:S06]  /*0590*/  @!P0 BRA `(.L_x_3) ;  /* 0x0000000000648947 */ /* 0x000fec0003800000 */
[----:B------:R-:W1:Y:S01]  /*05a0*/  LDC.64 R8, c[0x0][0x388] ;  /* 0x0000e200ff087b82 */ /* 0x000e620000000a00 */
[----:B------:R-:W-:Y:S01]  /*05b0*/  IMAD R19, R7, R0, R3 ;  /* 0x0000000007137224 */ /* 0x000fe200078e0203 */
[----:B------:R-:W-:-:S04]  /*05c0*/  IADD3 R5, PT, PT, R4, R7, RZ ;  /* 0x0000000704057210 */ /* 0x000fc80007ffe0ff */
[-C--:B------:R-:W-:Y:S02]  /*05d0*/  IADD3 R17, PT, PT, R19, R0.reuse, RZ ;  /* 0x0000000013117210 */ /* 0x080fe40007ffe0ff */
[----:B------:R-:W2:Y:S02]  /*05e0*/  LDC.64 R12, c[0x0][0x380] ;  /* 0x0000e000ff0c7b82 */ /* 0x000ea40000000a00 */
[----:B------:R-:W-:Y:S01]  /*05f0*/  IADD3 R11, PT, PT, R17, R0, RZ ;  /* 0x00000000110b7210 */ /* 0x000fe20007ffe0ff */
[----:B-1----:R-:W-:-:S04]  /*0600*/  IMAD.WIDE.U32 R18, R19, 0x4, R8 ;  /* 0x0000000413127825 */ /* 0x002fc800078e0008 */
[----:B------:R-:W-:Y:S02]  /*0610*/  IMAD.WIDE.U32 R16, R17, 0x4, R8 ;  /* 0x0000000411107825 */ /* 0x000fe400078e0008 */
[----:B0-----:R-:W3:Y:S02]  /*0620*/  LDG.E R18, desc[UR8][R18.64] ;  /* 0x0000000812127981 */ /* 0x001ee4000c1e1900 */
[----:B--2---:R-:W-:Y:S02]  /*0630*/  IMAD.WIDE R12, R5, 0x4, R12 ;  /* 0x00000004050c7825 */ /* 0x004fe400078e020c */
[----:B------:R-:W2:Y:S02]  /*0640*/  LDG.E R16, desc[UR8][R16.64] ;  /* 0x0000000810107981 */ /* 0x000ea4000c1e1900 */
[C-C-:B------:R-:W-:Y:S01]  /*0650*/  IMAD.WIDE.U32 R14, R11.reuse, 0x4, R8.reuse ;  /* 0x000000040b0e7825 */ /* 0x140fe200078e0008 */
[----:B------:R-:W-:Y:S01]  /*0660*/  IADD3 R11, PT, PT, R11, R0, RZ ;  /* 0x000000000b0b7210 */ /* 0x000fe20007ffe0ff */
[----:B------:R-:W3:Y:S04]  /*0670*/  LDG.E R5, desc[UR8][R12.64] ;  /* 0x000000080c057981 */ /* 0x000ee8000c1e1900 */
[----:B------:R-:W2:Y:S01]  /*0680*/  LDG.E R2, desc[UR8][R12.64+0x4] ;  /* 0x000004080c027981 */ /* 0x000ea2000c1e1900 */
[----:B------:R-:W-:-:S03]  /*0690*/  IMAD.WIDE.U32 R8, R11, 0x4, R8 ;  /* 0x000000040b087825 */ /* 0x000fc600078e0008 */
[----:B------:R-:W4:Y:S04]  /*06a0*/  LDG.E R14, desc[UR8][R14.64] ;  /* 0x000000080e0e7981 */ /* 0x000f28000c1e1900 */
[----:B------:R-:W4:Y:S04]  /*06b0*/  LDG.E R11, desc[UR8][R12.64+0x8] ;  /* 0x000008080c0b7981 */ /* 0x000f28000c1e1900 */
[----:B------:R-:W5:Y:S04]  /*06c0*/  LDG.E R21, desc[UR8][R12.64+0xc] ;  /* 0x00000c080c157981 */ /* 0x000f68000c1e1900 */
[----:B------:R-:W5:Y:S01]  /*06d0*/  LDG.E R8, desc[UR8][R8.64] ;  /* 0x0000000808087981 */ /* 0x000f62000c1e1900 */
[----:B------:R-:W-:Y:S01]  /*06e0*/  IADD3 R7, PT, PT, R7, 0x4, RZ ;  /* 0x0000000407077810 */ /* 0x000fe20007ffe0ff */
[----:B---3--:R-:W-:-:S04]  /*06f0*/  FFMA R5, R5, R18, R10 ;  /* 0x0000001205057223 */ /* 0x008fc8000000000a */
[----:B--2---:R-:W-:-:S04]  /*0700*/  FFMA R2, R2, R16, R5 ;  /* 0x0000001002027223 */ /* 0x004fc80000000005 */
[----:B----4-:R-:W-:-:S04]  /*0710*/  FFMA R2, R11, R14, R2 ;  /* 0x0000000e0b027223 */ /* 0x010fc80000000002 */
[----:B-----5:R-:W-:-:S07]  /*0720*/  FFMA R10, R21, R8, R2 ;  /* 0x00000008150a7223 */ /* 0x020fce0000000002 */
.L_x_3:
[----:B------:R-:W-:Y:S05]  /*0730*/  @!P1 BRA `(.L_x_2) ;  /* 0x00000000006c9947 */ /* 0x000fea0003800000 */
[----:B------:R-:W1:Y:S01]  /*0740*/  LDC.64 R18, c[0x0][0x388] ;  /* 0x0000e200ff127b82 */ /* 0x000e620000000a00 */
[----:B------:R-:W-:Y:S02]  /*0750*/  ISETP.NE.AND P0, PT, R6, 0x1, PT ;  /* 0x000000010600780c */ /* 0x000fe40003f05270 */
[----:B------:R-:W-:-:S04]  /*0760*/  LOP3.LUT R2, R0, 0x1, RZ, 0xc0, !PT ;  /* 0x0000000100027812 */ /* 0x000fc800078ec0ff */
[----:B------:R-:W-:Y:S01]  /*0770*/  ISETP.NE.U32.AND P1, PT, R2, 0x1, PT ;  /* 0x000000010200780c */ /* 0x000fe20003f25070 */
[----:B------:R-:W2:Y:S06]  /*0780*/  LDC.64 R8, c[0x0][0x380] ;  /* 0x0000e000ff087b82 */ /* 0x000eac0000000a00 */
[C---:B------:R-:W-:Y:S01]  /*0790*/  @P0 IMAD R17, R7.reuse, R0, R3 ;  /* 0x0000000007110224 */ /* 0x040fe200078e0203 */
[----:B------:R-:W-:Y:S01]  /*07a0*/  @P0 IADD3 R5, PT, PT, R4, R7, RZ ;  /* 0x0000000704050210 */ /* 0x000fe20007ffe0ff */
[----:B------:R-:W3:Y:S01]  /*07b0*/  LDC.64 R14, c[0x0][0x380] ;  /* 0x0000e000ff0e7b82 */ /* 0x000ee20000000a00 */
[----:B------:R-:W-:-:S02]  /*07c0*/  @P0 IADD3 R7, PT, PT, R7, 0x2, RZ ;  /* 0x0000000207070810 */ /* 0x000fc40007ffe0ff */
[----:B------:R-:W-:-:S05]  /*07d0*/  @P0 IADD3 R11, PT, PT, R17, R0, RZ ;  /* 0x00000000110b0210 */ /* 0x000fca0007ffe0ff */
[----:B------:R-:W4:Y:S01]  /*07e0*/  LDC.64 R12, c[0x0][0x388] ;  /* 0x0000e200ff0c7b82 */ /* 0x000f220000000a00 */
[----:B-1----:R-:W-:-:S04]  /*07f0*/  @P0 IMAD.WIDE.U32 R16, R17, 0x4, R18 ;  /* 0x0000000411100825 */ /* 0x002fc800078e0012 */
[----:B------:R-:W-:Y:S02]  /*0800*/  @P0 IMAD.WIDE.U32 R18, R11, 0x4, R18 ;  /* 0x000000040b120825 */ /* 0x000fe400078e0012 */
[----:B0-----:R-:W5:Y:S02]  /*0810*/  @P0 LDG.E R16, desc[UR8][R16.64] ;  /* 0x0000000810100981 */ /* 0x001f64000c1e1900 */
[----:B--2---:R-:W-:Y:S01]  /*0820*/  @P0 IMAD.WIDE R8, R5, 0x4, R8 ;  /* 0x0000000405080825 */ /* 0x004fe200078e0208 */
[----:B------:R-:W-:Y:S01]  /*0830*/  @!P1 IADD3 R5, PT, PT, R4, R7, RZ ;  /* 0x0000000704059210 */ /* 0x000fe20007ffe0ff */
[----:B------:R-:W2:Y:S02]  /*0840*/  @P0 LDG.E R18, desc[UR8][R18.64] ;  /* 0x0000000812120981 */ /* 0x000ea4000c1e1900 */
[----:B------:R-:W-:Y:S02]  /*0850*/  @!P1 IMAD R7, R7, R0, R3 ;  /* 0x0000000007079224 */ /* 0x000fe400078e0203 */
[----:B------:R-:W5:Y:S01]  /*0860*/  @P0 LDG.E R11, desc[UR8][R8.64] ;  /* 0x00000008080b0981 */ /* 0x000f62000c1e1900 */
[----:B---3--:R-:W-:-:S03]  /*0870*/  @!P1 IMAD.WIDE R14, R5, 0x4, R14 ;  /* 0x00000004050e9825 */ /* 0x008fc600078e020e */
[----:B------:R-:W2:Y:S04]  /*0880*/  @P0 LDG.E R0, desc[UR8][R8.64+0x4] ;  /* 0x0000040808000981 */ /* 0x000ea8000c1e1900 */
[----:B------:R-:W3:Y:S01]  /*0890*/  @!P1 LDG.E R15, desc[UR8][R14.64] ;  /* 0x000000080e0f9981 */ /* 0x000ee2000c1e1900 */
[----:B----4-:R-:W-:-:S06]  /*08a0*/  @!P1 IMAD.WIDE.U32 R12, R7, 0x4, R12 ;  /* 0x00000004070c9825 */ /* 0x010fcc00078e000c */
[----:B------:R-:W3:Y:S01]  /*08b0*/  @!P1 LDG.E R12, desc[UR8][R12.64] ;  /* 0x000000080c0c9981 */ /* 0x000ee2000c1e1900 */
[----:B-----5:R-:W-:-:S04]  /*08c0*/  @P0 FFMA R11, R11, R16, R10 ;  /* 0x000000100b0b0223 */ /* 0x020fc8000000000a */
[----:B--2---:R-:W-:-:S04]  /*08d0*/  @P0 FFMA R10, R0, R18, R11 ;  /* 0x00000012000a0223 */ /* 0x004fc8000000000b */
[----:B---3--:R-:W-:-:S07]  /*08e0*/  @!P1 FFMA R10, R15, R12, R10 ;  /* 0x0000000c0f0a9223 */ /* 0x008fce000000000a */
.L_x_2:
[----:B------:R-:W1:Y:S01]  /*08f0*/  LDC.64 R6, c[0x0][0x390] ;  /* 0x0000e400ff067b82 */ /* 0x000e620000000a00 */
[----:B------:R-:W-:-:S05]  /*0900*/  IADD3 R3, PT, PT, R3, R4, RZ ;  /* 0x0000000403037210 */ /* 0x000fca0007ffe0ff */
[----:B-1----:R-:W-:-:S05]  /*0910*/  IMAD.WIDE R2, R3, 0x4, R6 ;  /* 0x0000000403027825 */ /* 0x002fca00078e0206 */
[----:B0-----:R-:W-:Y:S01]  /*0920*/  STG.E desc[UR8][R2.64], R10 ;  /* 0x0000000a02007986 */ /* 0x001fe2000c101908 */
[----:B------:R-:W-:Y:S05]  /*0930*/  EXIT ;  /* 0x000000000000794d */ /* 0x000fea0003800000 */
.L_x_4:
[----:B------:R-:W-:-:S00]  /*0940*/  BRA `(.L_x_4) ;  /* 0xfffffffc00fc7947 */ /* 0x000fc0000383ffff */
[----:B------:R-:W-:-:S00]  /*0950*/  NOP ;  /* 0x0000000000007918 */ /* 0x000fc00000000000 */
        /* <DEDUP_REMOVED lines=10> */
.L_x_5:


//--------------------- .nv.shared.reserved.0     --------------------------
	.section	.nv.shared.reserved.0,"aw",@nobits
	.weak		__nv_reservedSMEM_offset_0_alias
	.size		__nv_reservedSMEM_offset_0_alias, 0, 64
	.other		__nv_reservedSMEM_offset_0_alias,@"STO_CUDA_RESERVED_SHARED STV_DEFAULT"
__nv_reservedSMEM_offset_0_alias:
	.zero		0
	.zero		64


//--------------------- .nv.constant0._Z21matrix_multiplicationPfS_S_i --------------------------
	.section	.nv.constant0._Z21matrix_multiplicationPfS_S_i,"a",@progbits
	.sectionflags	@""
	.align	4
.nv.constant0._Z21matrix_multiplicationPfS_S_i:
	.zero		924


//--------------------- SYMBOLS --------------------------

	.type		.nv.reservedSmem.offset0,@object
	.size		.nv.reservedSmem.offset0,0x4
